//
// Generated by NVIDIA NVVM Compiler
//
// Compiler Build ID: CL-36424714
// Cuda compilation tools, release 13.0, V13.0.88
// Based on NVVM 20.0.0
//

.version 9.0
.target sm_100
.address_size 64

	// .globl	_Z10copy_blockPfmmS_mmm

.visible .entry _Z10copy_blockPfmmS_mmm(
	.param .u64 .ptr .align 1 _Z10copy_blockPfmmS_mmm_param_0,
	.param .u64 _Z10copy_blockPfmmS_mmm_param_1,
	.param .u64 _Z10copy_blockPfmmS_mmm_param_2,
	.param .u64 .ptr .align 1 _Z10copy_blockPfmmS_mmm_param_3,
	.param .u64 _Z10copy_blockPfmmS_mmm_param_4,
	.param .u64 _Z10copy_blockPfmmS_mmm_param_5,
	.param .u64 _Z10copy_blockPfmmS_mmm_param_6
)
{
	.reg .pred 	%p<12>;
	.reg .b32 	%r<65>;
	.reg .b32 	%f<6>;
	.reg .b64 	%rd<108>;

	ld.param.u64 	%rd46, [_Z10copy_blockPfmmS_mmm_param_0];
	ld.param.u64 	%rd47, [_Z10copy_blockPfmmS_mmm_param_1];
	ld.param.u64 	%rd42, [_Z10copy_blockPfmmS_mmm_param_2];
	ld.param.u64 	%rd48, [_Z10copy_blockPfmmS_mmm_param_3];
	ld.param.u64 	%rd43, [_Z10copy_blockPfmmS_mmm_param_4];
	ld.param.u64 	%rd44, [_Z10copy_blockPfmmS_mmm_param_5];
	ld.param.u64 	%rd45, [_Z10copy_blockPfmmS_mmm_param_6];
	cvta.to.global.u64 	%rd1, %rd46;
	cvta.to.global.u64 	%rd2, %rd48;
	mov.u32 	%r13, %ctaid.x;
	mov.u32 	%r14, %ntid.x;
	mov.u32 	%r15, %tid.x;
	mad.lo.s32 	%r63, %r13, %r14, %r15;
	mov.u32 	%r16, %nctaid.x;
	mul.lo.s32 	%r2, %r14, %r16;
	cvt.u32.u64 	%r17, %rd47;
	cvt.u32.u64 	%r18, %rd42;
	mul.lo.s32 	%r3, %r18, %r17;
	setp.ge.s32 	%p1, %r63, %r3;
	@%p1 bra 	$L__BB0_21;
	add.s32 	%r19, %r63, %r2;
	max.s32 	%r20, %r19, %r3;
	setp.lt.s32 	%p2, %r19, %r3;
	selp.u32 	%r21, 1, 0, %p2;
	add.s32 	%r22, %r19, %r21;
	sub.s32 	%r23, %r20, %r22;
	div.u32 	%r24, %r23, %r2;
	add.s32 	%r4, %r24, %r21;
	and.b32  	%r25, %r4, 3;
	setp.eq.s32 	%p3, %r25, 3;
	@%p3 bra 	$L__BB0_7;
	add.s32 	%r26, %r4, 1;
	and.b32  	%r27, %r26, 3;
	neg.s32 	%r61, %r27;
$L__BB0_3:
	.pragma "nounroll";
	cvt.s64.s32 	%rd3, %r63;
	or.b64  	%rd49, %rd3, %rd42;
	and.b64  	%rd50, %rd49, -4294967296;
	setp.ne.s64 	%p4, %rd50, 0;
	@%p4 bra 	$L__BB0_5;
	cvt.u32.u64 	%r29, %rd3;
	div.u32 	%r30, %r29, %r18;
	mul.lo.s32 	%r31, %r30, %r18;
	sub.s32 	%r32, %r29, %r31;
	cvt.u64.u32 	%rd98, %r30;
	cvt.u64.u32 	%rd99, %r32;
	bra.uni 	$L__BB0_6;
$L__BB0_5:
	div.u64 	%rd98, %rd3, %rd42;
	mul.lo.s64 	%rd51, %rd98, %rd42;
	sub.s64 	%rd99, %rd3, %rd51;
$L__BB0_6:
	cvt.u32.u64 	%r33, %rd3;
	add.s64 	%rd52, %rd98, %rd43;
	add.s64 	%rd53, %rd99, %rd44;
	mad.lo.s64 	%rd54, %rd52, %rd45, %rd53;
	shl.b64 	%rd55, %rd54, 32;
	shr.s64 	%rd56, %rd55, 30;
	add.s64 	%rd57, %rd2, %rd56;
	ld.global.f32 	%f1, [%rd57];
	shl.b64 	%rd58, %rd3, 2;
	add.s64 	%rd59, %rd1, %rd58;
	st.global.f32 	[%rd59], %f1;
	add.s32 	%r63, %r33, %r2;
	add.s32 	%r61, %r61, 1;
	setp.ne.s32 	%p5, %r61, 0;
	@%p5 bra 	$L__BB0_3;
$L__BB0_7:
	setp.lt.u32 	%p6, %r4, 3;
	@%p6 bra 	$L__BB0_21;
$L__BB0_8:
	cvt.s64.s32 	%rd10, %r63;
	or.b64  	%rd60, %rd10, %rd42;
	and.b64  	%rd61, %rd60, -4294967296;
	setp.ne.s64 	%p7, %rd61, 0;
	@%p7 bra 	$L__BB0_10;
	cvt.u32.u64 	%r35, %rd10;
	div.u32 	%r36, %r35, %r18;
	mul.lo.s32 	%r37, %r36, %r18;
	sub.s32 	%r38, %r35, %r37;
	cvt.u64.u32 	%rd100, %r36;
	cvt.u64.u32 	%rd101, %r38;
	bra.uni 	$L__BB0_11;
$L__BB0_10:
	div.u64 	%rd100, %rd10, %rd42;
	mul.lo.s64 	%rd62, %rd100, %rd42;
	sub.s64 	%rd101, %rd10, %rd62;
$L__BB0_11:
	cvt.u32.u64 	%r39, %rd10;
	add.s64 	%rd63, %rd100, %rd43;
	add.s64 	%rd64, %rd101, %rd44;
	mad.lo.s64 	%rd65, %rd63, %rd45, %rd64;
	shl.b64 	%rd66, %rd65, 32;
	shr.s64 	%rd67, %rd66, 30;
	add.s64 	%rd68, %rd2, %rd67;
	ld.global.f32 	%f2, [%rd68];
	shl.b64 	%rd69, %rd10, 2;
	add.s64 	%rd17, %rd1, %rd69;
	st.global.f32 	[%rd17], %f2;
	add.s32 	%r40, %r39, %r2;
	cvt.s64.s32 	%rd18, %r40;
	or.b64  	%rd70, %rd18, %rd42;
	and.b64  	%rd71, %rd70, -4294967296;
	setp.ne.s64 	%p8, %rd71, 0;
	@%p8 bra 	$L__BB0_13;
	cvt.u32.u64 	%r42, %rd18;
	div.u32 	%r43, %r42, %r18;
	mul.lo.s32 	%r44, %r43, %r18;
	sub.s32 	%r45, %r42, %r44;
	cvt.u64.u32 	%rd102, %r43;
	cvt.u64.u32 	%rd103, %r45;
	bra.uni 	$L__BB0_14;
$L__BB0_13:
	div.u64 	%rd102, %rd18, %rd42;
	mul.lo.s64 	%rd72, %rd102, %rd42;
	sub.s64 	%rd103, %rd18, %rd72;
$L__BB0_14:
	cvt.u32.u64 	%r46, %rd18;
	add.s64 	%rd73, %rd102, %rd43;
	add.s64 	%rd74, %rd103, %rd44;
	mad.lo.s64 	%rd75, %rd73, %rd45, %rd74;
	shl.b64 	%rd76, %rd75, 32;
	shr.s64 	%rd77, %rd76, 30;
	add.s64 	%rd78, %rd2, %rd77;
	ld.global.f32 	%f3, [%rd78];
	mul.wide.s32 	%rd25, %r2, 4;
	add.s64 	%rd26, %rd17, %rd25;
	st.global.f32 	[%rd26], %f3;
	add.s32 	%r47, %r46, %r2;
	cvt.s64.s32 	%rd27, %r47;
	or.b64  	%rd79, %rd27, %rd42;
	and.b64  	%rd80, %rd79, -4294967296;
	setp.ne.s64 	%p9, %rd80, 0;
	@%p9 bra 	$L__BB0_16;
	cvt.u32.u64 	%r49, %rd27;
	div.u32 	%r50, %r49, %r18;
	mul.lo.s32 	%r51, %r50, %r18;
	sub.s32 	%r52, %r49, %r51;
	cvt.u64.u32 	%rd104, %r50;
	cvt.u64.u32 	%rd105, %r52;
	bra.uni 	$L__BB0_17;
$L__BB0_16:
	div.u64 	%rd104, %rd27, %rd42;
	mul.lo.s64 	%rd81, %rd104, %rd42;
	sub.s64 	%rd105, %rd27, %rd81;
$L__BB0_17:
	cvt.u32.u64 	%r53, %rd27;
	add.s64 	%rd82, %rd104, %rd43;
	add.s64 	%rd83, %rd105, %rd44;
	mad.lo.s64 	%rd84, %rd82, %rd45, %rd83;
	shl.b64 	%rd85, %rd84, 32;
	shr.s64 	%rd86, %rd85, 30;
	add.s64 	%rd87, %rd2, %rd86;
	ld.global.f32 	%f4, [%rd87];
	add.s64 	%rd34, %rd26, %rd25;
	st.global.f32 	[%rd34], %f4;
	add.s32 	%r54, %r53, %r2;
	cvt.s64.s32 	%rd35, %r54;
	or.b64  	%rd88, %rd35, %rd42;
	and.b64  	%rd89, %rd88, -4294967296;
	setp.ne.s64 	%p10, %rd89, 0;
	@%p10 bra 	$L__BB0_19;
	cvt.u32.u64 	%r56, %rd35;
	div.u32 	%r57, %r56, %r18;
	mul.lo.s32 	%r58, %r57, %r18;
	sub.s32 	%r59, %r56, %r58;
	cvt.u64.u32 	%rd106, %r57;
	cvt.u64.u32 	%rd107, %r59;
	bra.uni 	$L__BB0_20;
$L__BB0_19:
	div.u64 	%rd106, %rd35, %rd42;
	mul.lo.s64 	%rd90, %rd106, %rd42;
	sub.s64 	%rd107, %rd35, %rd90;
$L__BB0_20:
	cvt.u32.u64 	%r60, %rd35;
	add.s64 	%rd91, %rd106, %rd43;
	add.s64 	%rd92, %rd107, %rd44;
	mad.lo.s64 	%rd93, %rd91, %rd45, %rd92;
	shl.b64 	%rd94, %rd93, 32;
	shr.s64 	%rd95, %rd94, 30;
	add.s64 	%rd96, %rd2, %rd95;
	ld.global.f32 	%f5, [%rd96];
	add.s64 	%rd97, %rd34, %rd25;
	st.global.f32 	[%rd97], %f5;
	add.s32 	%r63, %r60, %r2;
	setp.lt.s32 	%p11, %r63, %r3;
	@%p11 bra 	$L__BB0_8;
$L__BB0_21:
	ret;

}


// ===== COMPILED SASS (sm_100) =====

	.target	sm_100

	.elftype	@"ET_EXEC"


//--------------------- .note.nv.tkinfo           --------------------------
	.section	.note.nv.tkinfo,"",@"SHT_NOTE"
	.sectionflags	@"SHF_NOTE_NV_TKINFO"
	.tkinfo
        /*0018*/ 	.word	0x00000002
        /*0030*/ 	.string	""
        /*0030*/ 	.string	"ptxas"
        /*0030*/ 	.string	"Cuda compilation tools, release 13.0, V13.0.88"
        /*0030*/ 	.string	"Build cuda_13.0.r13.0/compiler.36424714_0"
        /*0030*/ 	.string	"-arch sm_100 -m 64 "



//--------------------- .note.nv.cuinfo           --------------------------
	.section	.note.nv.cuinfo,"",@"SHT_NOTE"
	.sectionflags	@"SHF_NOTE_NV_CUINFO"
        /*0018*/ 	.short	0x0002
        /*001a*/ 	.short	0x0064
        /*001c*/ 	.short	0x0082
	.zero		2


//--------------------- .nv.info                  --------------------------
	.section	.nv.info,"",@"SHT_CUDA_INFO"
	.align	4


	//----- nvinfo : EIATTR_REGCOUNT
	.align		4
        /*0000*/ 	.byte	0x04, 0x2f
        /*0002*/ 	.short	(.L_1 - .L_0)
	.align		4
.L_0:
        /*0004*/ 	.word	index@(_Z10copy_blockPfmmS_mmm)
        /*0008*/ 	.word	0x00000014


	//----- nvinfo : EIATTR_FRAME_SIZE
	.align		4
.L_1:
        /*000c*/ 	.byte	0x04, 0x11
        /*000e*/ 	.short	(.L_3 - .L_2)
	.align		4
.L_2:
        /*0010*/ 	.word	index@($__internal_0_$__cuda_sm20_div_u64)
        /*0014*/ 	.word	0x00000000


	//----- nvinfo : EIATTR_FRAME_SIZE
	.align		4
.L_3:
        /*0018*/ 	.byte	0x04, 0x11
        /*001a*/ 	.short	(.L_5 - .L_4)
	.align		4
.L_4:
        /*001c*/ 	.word	index@(_Z10copy_blockPfmmS_mmm)
        /*0020*/ 	.word	0x00000000


	//----- nvinfo : EIATTR_MIN_STACK_SIZE
	.align		4
.L_5:
        /*0024*/ 	.byte	0x04, 0x12
        /*0026*/ 	.short	(.L_7 - .L_6)
	.align		4
.L_6:
        /*0028*/ 	.word	index@(_Z10copy_blockPfmmS_mmm)
        /*002c*/ 	.word	0x00000000
.L_7:


//--------------------- .nv.compat                --------------------------
	.section	.nv.compat,"",@"SHT_CUDA_COMPAT_INFO"
	.align	4
        /*0000*/ 	.byte	0x02, 0x09, 0x00, 0x00, 0x02, 0x02, 0x01, 0x00, 0x02, 0x05, 0x05, 0x00, 0x03, 0x07, 0x01, 0x01
        /*0010*/ 	.byte	0x02, 0x03, 0x00, 0x00, 0x02, 0x06, 0x01, 0x00, 0x04, 0x0b, 0x08, 0x00, 0x09, 0x00, 0x00, 0x00
        /*0020*/ 	.byte	0x00, 0x00, 0x00, 0x00


//--------------------- .nv.info._Z10copy_blockPfmmS_mmm --------------------------
	.section	.nv.info._Z10copy_blockPfmmS_mmm,"",@"SHT_CUDA_INFO"
	.sectionflags	@""
	.align	4


	//----- nvinfo : EIATTR_CUDA_API_VERSION
	.align		4
        /*0000*/ 	.byte	0x04, 0x37
        /*0002*/ 	.short	(.L_9 - .L_8)
.L_8:
        /*0004*/ 	.word	0x00000082


	//----- nvinfo : EIATTR_KPARAM_INFO
	.align		4
.L_9:
        /*0008*/ 	.byte	0x04, 0x17
        /*000a*/ 	.short	(.L_11 - .L_10)
.L_10:
        /*000c*/ 	.word	0x00000000
        /*0010*/ 	.short	0x0006
        /*0012*/ 	.short	0x0030
        /*0014*/ 	.byte	0x00, 0xf0, 0x21, 0x00


	//----- nvinfo : EIATTR_KPARAM_INFO
	.align		4
.L_11:
        /*0018*/ 	.byte	0x04, 0x17
        /*001a*/ 	.short	(.L_13 - .L_12)
.L_12:
        /*001c*/ 	.word	0x00000000
        /*0020*/ 	.short	0x0005
        /*0022*/ 	.short	0x0028
        /*0024*/ 	.byte	0x00, 0xf0, 0x21, 0x00


	//----- nvinfo : EIATTR_KPARAM_INFO
	.align		4
.L_13:
        /*0028*/ 	.byte	0x04, 0x17
        /*002a*/ 	.short	(.L_15 - .L_14)
.L_14:
        /*002c*/ 	.word	0x00000000
        /*0030*/ 	.short	0x0004
        /*0032*/ 	.short	0x0020
        /*0034*/ 	.byte	0x00, 0xf0, 0x21, 0x00


	//----- nvinfo : EIATTR_KPARAM_INFO
	.align		4
.L_15:
        /*0038*/ 	.byte	0x04, 0x17
        /*003a*/ 	.short	(.L_17 - .L_16)
.L_16:
        /*003c*/ 	.word	0x00000000
        /*0040*/ 	.short	0x0003
        /*0042*/ 	.short	0x0018
        /*0044*/ 	.byte	0x00, 0xf5, 0x21, 0x00


	//----- nvinfo : EIATTR_KPARAM_INFO
	.align		4
.L_17:
        /*0048*/ 	.byte	0x04, 0x17
        /*004a*/ 	.short	(.L_19 - .L_18)
.L_18:
        /*004c*/ 	.word	0x00000000
        /*0050*/ 	.short	0x0002
        /*0052*/ 	.short	0x0010
        /*0054*/ 	.byte	0x00, 0xf0, 0x21, 0x00


	//----- nvinfo : EIATTR_KPARAM_INFO
	.align		4
.L_19:
        /*0058*/ 	.byte	0x04, 0x17
        /*005a*/ 	.short	(.L_21 - .L_20)
.L_20:
        /*005c*/ 	.word	0x00000000
        /*0060*/ 	.short	0x0001
        /*0062*/ 	.short	0x0008
        /*0064*/ 	.byte	0x00, 0xf0, 0x21, 0x00


	//----- nvinfo : EIATTR_KPARAM_INFO
	.align		4
.L_21:
        /*0068*/ 	.byte	0x04, 0x17
        /*006a*/ 	.short	(.L_23 - .L_22)
.L_22:
        /*006c*/ 	.word	0x00000000
        /*0070*/ 	.short	0x0000
        /*0072*/ 	.short	0x0000
        /*0074*/ 	.byte	0x00, 0xf5, 0x21, 0x00


	//----- nvinfo : EIATTR_SPARSE_MMA_MASK
	.align		4
.L_23:
        /*0078*/ 	.byte	0x03, 0x50
        /*007a*/ 	.short	0x0000


	//----- nvinfo : EIATTR_MAXREG_COUNT
	.align		4
        /*007c*/ 	.byte	0x03, 0x1b
        /*007e*/ 	.short	0x00ff


	//----- nvinfo : EIATTR_MERCURY_ISA_VERSION
	.align		4
        /*0080*/ 	.byte	0x03, 0x5f
        /*0082*/ 	.short	0x0101


	//----- nvinfo : EIATTR_VRC_CTA_INIT_COUNT
	.align		4
        /*0084*/ 	.byte	0x02, 0x4a
	.zero		1
	.zero		1


	//----- nvinfo : EIATTR_EXIT_INSTR_OFFSETS
	.align		4
        /*0088*/ 	.byte	0x04, 0x1c
        /*008a*/ 	.short	(.L_25 - .L_24)


	//   ....[0]....
.L_24:
        /*008c*/ 	.word	0x000000b0


	//   ....[1]....
        /*0090*/ 	.word	0x000006b0


	//   ....[2]....
        /*0094*/ 	.word	0x00001230


	//----- nvinfo : EIATTR_CRS_STACK_SIZE
	.align		4
.L_25:
        /*0098*/ 	.byte	0x04, 0x1e
        /*009a*/ 	.short	(.L_27 - .L_26)
.L_26:
        /*009c*/ 	.word	0x00000000


	//----- nvinfo : EIATTR_CBANK_PARAM_SIZE
	.align		4
.L_27:
        /*00a0*/ 	.byte	0x03, 0x19
        /*00a2*/ 	.short	0x0038


	//----- nvinfo : EIATTR_PARAM_CBANK
	.align		4
        /*00a4*/ 	.byte	0x04, 0x0a
        /*00a6*/ 	.short	(.L_29 - .L_28)
	.align		4
.L_28:
        /*00a8*/ 	.word	index@(.nv.constant0._Z10copy_blockPfmmS_mmm)
        /*00ac*/ 	.short	0x0380
        /*00ae*/ 	.short	0x0038


	//----- nvinfo : EIATTR_SW_WAR
	.align		4
.L_29:
        /*00b0*/ 	.byte	0x04, 0x36
        /*00b2*/ 	.short	(.L_31 - .L_30)
.L_30:
        /*00b4*/ 	.word	0x00000008
.L_31:


//--------------------- .nv.callgraph             --------------------------
	.section	.nv.callgraph,"",@"SHT_CUDA_CALLGRAPH"
	.align	4
	.sectionentsize	8
	.align		4
        /*0000*/ 	.word	0x00000000
	.align		4
        /*0004*/ 	.word	0xffffffff
	.align		4
        /*0008*/ 	.word	0x00000000
	.align		4
        /*000c*/ 	.word	0xfffffffe
	.align		4
        /*0010*/ 	.word	0x00000000
	.align		4
        /*0014*/ 	.word	0xfffffffd
	.align		4
        /*0018*/ 	.word	0x00000000
	.align		4
        /*001c*/ 	.word	0xfffffffc


//--------------------- .text._Z10copy_blockPfmmS_mmm --------------------------
	.section	.text._Z10copy_blockPfmmS_mmm,"ax",@progbits
	.align	128
        .global         _Z10copy_blockPfmmS_mmm
        .type           _Z10copy_blockPfmmS_mmm,@function
        .size           _Z10copy_blockPfmmS_mmm,(.L_x_21 - _Z10copy_blockPfmmS_mmm)
        .other          _Z10copy_blockPfmmS_mmm,@"STO_CUDA_ENTRY STV_DEFAULT"
_Z10copy_blockPfmmS_mmm:
.text._Z10copy_blockPfmmS_mmm:
[----:B------:R-:W-:Y:S01]  /*0000*/  LDC R1, c[0x0][0x37c] ;  /* 0x0000df00ff017b82 */ /* 0x000fe20000000800 */
[----:B------:R-:W0:Y:S07]  /*0010*/  S2R R3, SR_TID.X ;  /* 0x0000000000037919 */ /* 0x000e2e0000002100 */
[----:B------:R-:W0:Y:S01]  /*0020*/  S2UR UR5, SR_CTAID.X ;  /* 0x00000000000579c3 */ /* 0x000e220000002500 */
[----:B------:R-:W1:Y:S01]  /*0030*/  LDCU UR6, c[0x0][0x390] ;  /* 0x00007200ff0677ac */ /* 0x000e620008000800 */
[----:B------:R-:W1:Y:S06]  /*0040*/  LDCU UR4, c[0x0][0x388] ;  /* 0x00007100ff0477ac */ /* 0x000e6c0008000800 */
[----:B------:R-:W0:Y:S01]  /*0050*/  LDC R0, c[0x0][0x360] ;  /* 0x0000d800ff007b82 */ /* 0x000e220000000800 */
[----:B------:R-:W2:Y:S01]  /*0060*/  LDCU UR7, c[0x0][0x370] ;  /* 0x00006e00ff0777ac */ /* 0x000ea20008000800 */
[----:B-1----:R-:W-:Y:S01]  /*0070*/  UIMAD UR6, UR6, UR4, URZ ;  /* 0x00000004060672a4 */ /* 0x002fe2000f8e02ff */
[----:B0-----:R-:W-:-:S02]  /*0080*/  IMAD R3, R0, UR5, R3 ;  /* 0x0000000500037c24 */ /* 0x001fc4000f8e0203 */
[----:B--2---:R-:W-:-:S03]  /*0090*/  IMAD R0, R0, UR7, RZ ;  /* 0x0000000700007c24 */ /* 0x004fc6000f8e02ff */
[----:B------:R-:W-:-:S13]  /*00a0*/  ISETP.GE.AND P0, PT, R3, UR6, PT ;  /* 0x0000000603007c0c */ /* 0x000fda000bf06270 */
[----:B------:R-:W-:Y:S05]  /*00b0*/  @P0 EXIT ;  /* 0x000000000000094d */ /* 0x000fea0003800000 */
[----:B------:R-:W0:Y:S01]  /*00c0*/  I2F.U32.RP R8, R0 ;  /* 0x0000000000087306 */ /* 0x000e220000209000 */
[C---:B------:R-:W-:Y:S01]  /*00d0*/  IADD3 R2, PT, PT, R0.reuse, R3, RZ ;  /* 0x0000000300027210 */ /* 0x040fe20007ffe0ff */
[----:B------:R-:W-:Y:S01]  /*00e0*/  IMAD.MOV R9, RZ, RZ, -R0 ;  /* 0x000000ffff097224 */ /* 0x000fe200078e0a00 */
[----:B------:R-:W-:Y:S01]  /*00f0*/  ISETP.NE.U32.AND P2, PT, R0, RZ, PT ;  /* 0x000000ff0000720c */ /* 0x000fe20003f45070 */
[----:B------:R-:W1:Y:S01]  /*0100*/  LDCU.64 UR8, c[0x0][0x358] ;  /* 0x00006b00ff0877ac */ /* 0x000e620008000a00 */
[C---:B------:R-:W-:Y:S01]  /*0110*/  ISETP.GE.AND P0, PT, R2.reuse, UR6, PT ;  /* 0x0000000602007c0c */ /* 0x040fe2000bf06270 */
[----:B------:R-:W-:Y:S01]  /*0120*/  BSSY.RECONVERGENT B0, `(.L_x_0) ;  /* 0x000004f000007945 */ /* 0x000fe20003800200 */
[----:B------:R-:W-:Y:S01]  /*0130*/  VIMNMX R7, PT, PT, R2, UR6, !PT ;  /* 0x0000000602077c48 */ /* 0x000fe2000ffe0100 */
[----:B------:R-:W2:Y:S01]  /*0140*/  LDCU UR10, c[0x0][0x3a0] ;  /* 0x00007400ff0a77ac */ /* 0x000ea20008000800 */
[----:B------:R-:W-:Y:S01]  /*0150*/  SEL R6, RZ, 0x1, P0 ;  /* 0x00000001ff067807 */ /* 0x000fe20000000000 */
[----:B------:R-:W3:Y:S03]  /*0160*/  LDCU UR12, c[0x0][0x3b0] ;  /* 0x00007600ff0c77ac */ /* 0x000ee60008000800 */
[----:B------:R-:W-:Y:S01]  /*0170*/  IADD3 R7, PT, PT, R7, -R2, -R6 ;  /* 0x8000000207077210 */ /* 0x000fe20007ffe806 */
[----:B0-----:R-:W0:Y:S01]  /*0180*/  MUFU.RCP R8, R8 ;  /* 0x0000000800087308 */ /* 0x001e220000001000 */
[----:B------:R-:W4:Y:S01]  /*0190*/  LDCU UR13, c[0x0][0x390] ;  /* 0x00007200ff0d77ac */ /* 0x000f220008000800 */
[----:B------:R-:W1:Y:S01]  /*01a0*/  LDCU UR11, c[0x0][0x3a8] ;  /* 0x00007500ff0b77ac */ /* 0x000e620008000800 */
[----:B------:R-:W1:Y:S01]  /*01b0*/  LDCU UR7, c[0x0][0x394] ;  /* 0x00007280ff0777ac */ /* 0x000e620008000800 */
[----:B------:R-:W1:Y:S01]  /*01c0*/  LDCU.64 UR4, c[0x0][0x390] ;  /* 0x00007200ff0477ac */ /* 0x000e620008000a00 */
[----:B0-----:R-:W-:Y:S01]  /*01d0*/  VIADD R4, R8, 0xffffffe ;  /* 0x0ffffffe08047836 */ /* 0x001fe20000000000 */
[----:B------:R-:W0:Y:S03]  /*01e0*/  LDCU.64 UR14, c[0x0][0x398] ;  /* 0x00007300ff0e77ac */ /* 0x000e260008000a00 */
[----:B------:R5:W2:Y:S01]  /*01f0*/  F2I.FTZ.U32.TRUNC.NTZ R5, R4 ;  /* 0x0000000400057305 */ /* 0x000aa2000021f000 */
[----:B------:R-:W0:Y:S01]  /*0200*/  LDCU.64 UR16, c[0x0][0x380] ;  /* 0x00007000ff1077ac */ /* 0x000e220008000a00 */
[----:B-----5:R-:W-:-:S02]  /*0210*/  IMAD.MOV.U32 R4, RZ, RZ, RZ ;  /* 0x000000ffff047224 */ /* 0x020fc400078e00ff */
[----:B--2---:R-:W-:-:S04]  /*0220*/  IMAD R9, R9, R5, RZ ;  /* 0x0000000509097224 */ /* 0x004fc800078e02ff */
[----:B------:R-:W-:-:S06]  /*0230*/  IMAD.HI.U32 R8, R5, R9, R4 ;  /* 0x0000000905087227 */ /* 0x000fcc00078e0004 */
[----:B------:R-:W-:-:S04]  /*0240*/  IMAD.HI.U32 R5, R8, R7, RZ ;  /* 0x0000000708057227 */ /* 0x000fc800078e00ff */
[----:B------:R-:W-:-:S04]  /*0250*/  IMAD.MOV R2, RZ, RZ, -R5 ;  /* 0x000000ffff027224 */ /* 0x000fc800078e0a05 */
[----:B------:R-:W-:-:S05]  /*0260*/  IMAD R7, R0, R2, R7 ;  /* 0x0000000200077224 */ /* 0x000fca00078e0207 */
[----:B------:R-:W-:-:S13]  /*0270*/  ISETP.GE.U32.AND P0, PT, R7, R0, PT ;  /* 0x000000000700720c */ /* 0x000fda0003f06070 */
[----:B------:R-:W-:Y:S01]  /*0280*/  @P0 IADD3 R7, PT, PT, -R0, R7, RZ ;  /* 0x0000000700070210 */ /* 0x000fe20007ffe1ff */
[----:B------:R-:W-:-:S03]  /*0290*/  @P0 VIADD R5, R5, 0x1 ;  /* 0x0000000105050836 */ /* 0x000fc60000000000 */
[----:B------:R-:W-:-:S13]  /*02a0*/  ISETP.GE.U32.AND P1, PT, R7, R0, PT ;  /* 0x000000000700720c */ /* 0x000fda0003f26070 */
[----:B------:R-:W-:Y:S01]  /*02b0*/  @P1 VIADD R5, R5, 0x1 ;  /* 0x0000000105051836 */ /* 0x000fe20000000000 */
[----:B------:R-:W-:-:S04]  /*02c0*/  @!P2 LOP3.LUT R5, RZ, R0, RZ, 0x33, !PT ;  /* 0x00000000ff05a212 */ /* 0x000fc800078e33ff */
[----:B------:R-:W-:-:S04]  /*02d0*/  IADD3 R4, PT, PT, R6, R5, RZ ;  /* 0x0000000506047210 */ /* 0x000fc80007ffe0ff */
[----:B------:R-:W-:-:S04]  /*02e0*/  LOP3.LUT R2, R4, 0x3, RZ, 0xc0, !PT ;  /* 0x0000000304027812 */ /* 0x000fc800078ec0ff */
[----:B------:R-:W-:-:S13]  /*02f0*/  ISETP.NE.AND P0, PT, R2, 0x3, PT ;  /* 0x000000030200780c */ /* 0x000fda0003f05270 */
[----:B01-34-:R-:W-:Y:S05]  /*0300*/  @!P0 BRA `(.L_x_1) ;  /* 0x0000000000c08947 */ /* 0x01bfea0003800000 */
[----:B------:R-:W-:-:S05]  /*0310*/  VIADD R2, R4, 0x1 ;  /* 0x0000000104027836 */ /* 0x000fca0000000000 */
[----:B------:R-:W-:-:S05]  /*0320*/  LOP3.LUT R2, R2, 0x3, RZ, 0xc0, !PT ;  /* 0x0000000302027812 */ /* 0x000fca00078ec0ff */
[----:B------:R-:W-:-:S07]  /*0330*/  IMAD.MOV R5, RZ, RZ, -R2 ;  /* 0x000000ffff057224 */ /* 0x000fce00078e0a02 */
.L_x_5:
[----:B------:R-:W-:Y:S01]  /*0340*/  SHF.R.S32.HI R6, RZ, 0x1f, R3 ;  /* 0x0000001fff067819 */ /* 0x000fe20000011403 */
[----:B------:R-:W-:Y:S03]  /*0350*/  BSSY.RECONVERGENT B1, `(.L_x_2) ;  /* 0x000001d000017945 */ /* 0x000fe60003800200 */
[----:B------:R-:W-:-:S04]  /*0360*/  LOP3.LUT R2, R6, UR7, RZ, 0xfc, !PT ;  /* 0x0000000706027c12 */ /* 0x000fc8000f8efcff */
[----:B------:R-:W-:-:S13]  /*0370*/  ISETP.NE.U32.AND P0, PT, R2, RZ, PT ;  /* 0x000000ff0200720c */ /* 0x000fda0003f05070 */
[----:B0-----:R-:W-:Y:S05]  /*0380*/  @P0 BRA `(.L_x_3) ;  /* 0x0000000000540947 */ /* 0x001fea0003800000 */
[----:B------:R-:W0:Y:S01]  /*0390*/  I2F.U32.RP R2, UR13 ;  /* 0x0000000d00027d06 */ /* 0x000e220008209000 */
[----:B------:R-:W-:-:S07]  /*03a0*/  ISETP.NE.U32.AND P2, PT, RZ, UR13, PT ;  /* 0x0000000dff007c0c */ /* 0x000fce000bf45070 */
[----:B0-----:R-:W0:Y:S02]  /*03b0*/  MUFU.RCP R2, R2 ;  /* 0x0000000200027308 */ /* 0x001e240000001000 */
[----:B0-----:R-:W-:-:S06]  /*03c0*/  IADD3 R8, PT, PT, R2, 0xffffffe, RZ ;  /* 0x0ffffffe02087810 */ /* 0x001fcc0007ffe0ff */
[----:B------:R0:W1:Y:S02]  /*03d0*/  F2I.FTZ.U32.TRUNC.NTZ R9, R8 ;  /* 0x0000000800097305 */ /* 0x000064000021f000 */
[----:B0-----:R-:W-:Y:S02]  /*03e0*/  IMAD.MOV.U32 R8, RZ, RZ, RZ ;  /* 0x000000ffff087224 */ /* 0x001fe400078e00ff */
[----:B-1----:R-:W-:-:S04]  /*03f0*/  IMAD.MOV R7, RZ, RZ, -R9 ;  /* 0x000000ffff077224 */ /* 0x002fc800078e0a09 */
[----:B------:R-:W-:-:S04]  /*0400*/  IMAD R7, R7, UR13, RZ ;  /* 0x0000000d07077c24 */ /* 0x000fc8000f8e02ff */
[----:B------:R-:W-:-:S06]  /*0410*/  IMAD.HI.U32 R10, R9, R7, R8 ;  /* 0x00000007090a7227 */ /* 0x000fcc00078e0008 */
[----:B------:R-:W-:-:S05]  /*0420*/  IMAD.HI.U32 R10, R10, R3, RZ ;  /* 0x000000030a0a7227 */ /* 0x000fca00078e00ff */
[----:B------:R-:W-:-:S05]  /*0430*/  IADD3 R12, PT, PT, -R10, RZ, RZ ;  /* 0x000000ff0a0c7210 */ /* 0x000fca0007ffe1ff */
[----:B------:R-:W-:-:S05]  /*0440*/  IMAD R7, R12, UR13, R3 ;  /* 0x0000000d0c077c24 */ /* 0x000fca000f8e0203 */
[----:B------:R-:W-:-:S13]  /*0450*/  ISETP.GE.U32.AND P0, PT, R7, UR13, PT ;  /* 0x0000000d07007c0c */ /* 0x000fda000bf06070 */
[----:B------:R-:W-:Y:S02]  /*0460*/  @P0 VIADD R7, R7, -UR13 ;  /* 0x8000000d07070c36 */ /* 0x000fe40008000000 */
[----:B------:R-:W-:-:S03]  /*0470*/  @P0 VIADD R10, R10, 0x1 ;  /* 0x000000010a0a0836 */ /* 0x000fc60000000000 */
[----:B------:R-:W-:-:S13]  /*0480*/  ISETP.GE.U32.AND P1, PT, R7, UR13, PT ;  /* 0x0000000d07007c0c */ /* 0x000fda000bf26070 */
[----:B------:R-:W-:Y:S02]  /*0490*/  @P1 IADD3 R10, PT, PT, R10, 0x1, RZ ;  /* 0x000000010a0a1810 */ /* 0x000fe40007ffe0ff */
[----:B------:R-:W-:-:S05]  /*04a0*/  @!P2 LOP3.LUT R10, RZ, UR13, RZ, 0x33, !PT ;  /* 0x0000000dff0aac12 */ /* 0x000fca000f8e33ff */
[----:B------:R-:W-:-:S04]  /*04b0*/  IMAD.MOV R2, RZ, RZ, -R10 ;  /* 0x000000ffff027224 */ /* 0x000fc800078e0a0a */
[----:B------:R-:W-:Y:S01]  /*04c0*/  IMAD R2, R2, UR13, R3 ;  /* 0x0000000d02027c24 */ /* 0x000fe2000f8e0203 */
[----:B------:R-:W-:Y:S06]  /*04d0*/  BRA `(.L_x_4) ;  /* 0x0000000000107947 */ /* 0x000fec0003800000 */
.L_x_3:
[----:B------:R-:W-:-:S07]  /*04e0*/  MOV R2, 0x500 ;  /* 0x0000050000027802 */ /* 0x000fce0000000f00 */
[----:B------:R-:W-:Y:S05]  /*04f0*/  CALL.REL.NOINC `($__internal_0_$__cuda_sm20_div_u64) ;  /* 0x0000000c00507944 */ /* 0x000fea0003c00000 */
[----:B------:R-:W-:-:S04]  /*0500*/  IMAD.MOV R2, RZ, RZ, -R10 ;  /* 0x000000ffff027224 */ /* 0x000fc800078e0a0a */
[----:B------:R-:W-:-:S07]  /*0510*/  IMAD R2, R2, UR13, R3 ;  /* 0x0000000d02027c24 */ /* 0x000fce000f8e0203 */
.L_x_4:
[----:B------:R-:W-:Y:S05]  /*0520*/  BSYNC.RECONVERGENT B1 ;  /* 0x0000000000017941 */ /* 0x000fea0003800200 */
.L_x_2:
[----:B------:R-:W-:Y:S01]  /*0530*/  IADD3 R7, PT, PT, R10, UR10, RZ ;  /* 0x0000000a0a077c10 */ /* 0x000fe2000fffe0ff */
[----:B------:R-:W-:-:S04]  /*0540*/  VIADD R2, R2, UR11 ;  /* 0x0000000b02027c36 */ /* 0x000fc80008000000 */
[----:B------:R-:W-:-:S05]  /*0550*/  IMAD R2, R7, UR12, R2 ;  /* 0x0000000c07027c24 */ /* 0x000fca000f8e0202 */
[----:B------:R-:W-:-:S04]  /*0560*/  SHF.R.S64 R8, RZ, 0x1e, R2 ;  /* 0x0000001eff087819 */ /* 0x000fc80000001002 */
[----:B------:R-:W-:-:S04]  /*0570*/  IADD3 R8, P0, PT, R8, UR14, RZ ;  /* 0x0000000e08087c10 */ /* 0x000fc8000ff1e0ff */
[----:B------:R-:W-:-:S06]  /*0580*/  LEA.HI.X.SX32 R9, R2, UR15, 0x2, P0 ;  /* 0x0000000f02097c11 */ /* 0x000fcc00080f16ff */
[----:B------:R-:W2:Y:S01]  /*0590*/  LDG.E R9, desc[UR8][R8.64] ;  /* 0x0000000808097981 */ /* 0x000ea2000c1e1900 */
[----:B------:R-:W-:Y:S01]  /*05a0*/  LEA R10, P0, R3, UR16, 0x2 ;  /* 0x00000010030a7c11 */ /* 0x000fe2000f8010ff */
[----:B------:R-:W-:-:S03]  /*05b0*/  VIADD R5, R5, 0x1 ;  /* 0x0000000105057836 */ /* 0x000fc60000000000 */
[----:B------:R-:W-:Y:S02]  /*05c0*/  LEA.HI.X R11, R3, UR17, R6, 0x2, P0 ;  /* 0x00000011030b7c11 */ /* 0x000fe400080f1406 */
[----:B------:R-:W-:Y:S02]  /*05d0*/  ISETP.NE.AND P0, PT, R5, RZ, PT ;  /* 0x000000ff0500720c */ /* 0x000fe40003f05270 */
[----:B------:R-:W-:Y:S01]  /*05e0*/  IADD3 R3, PT, PT, R0, R3, RZ ;  /* 0x0000000300037210 */ /* 0x000fe20007ffe0ff */
[----:B--2---:R0:W-:Y:S10]  /*05f0*/  STG.E desc[UR8][R10.64], R9 ;  /* 0x000000090a007986 */ /* 0x0041f4000c101908 */
[----:B------:R-:W-:Y:S05]  /*0600*/  @P0 BRA `(.L_x_5) ;  /* 0xfffffffc004c0947 */ /* 0x000fea000383ffff */
.L_x_1:
[----:B------:R-:W-:Y:S05]  /*0610*/  BSYNC.RECONVERGENT B0 ;  /* 0x0000000000007941 */ /* 0x000fea0003800200 */
.L_x_0:
[----:B------:R-:W-:Y:S01]  /*0620*/  ISETP.GE.U32.AND P0, PT, R4, 0x3, PT ;  /* 0x000000030400780c */ /* 0x000fe20003f06070 */
[----:B------:R-:W1:Y:S01]  /*0630*/  LDCU UR18, c[0x0][0x3a0] ;  /* 0x00007400ff1277ac */ /* 0x000e620008000800 */
[----:B------:R-:W2:Y:S01]  /*0640*/  LDCU UR20, c[0x0][0x3b0] ;  /* 0x00007600ff1477ac */ /* 0x000ea20008000800 */
[----:B------:R-:W3:Y:S01]  /*0650*/  LDCU UR21, c[0x0][0x390] ;  /* 0x00007200ff1577ac */ /* 0x000ee20008000800 */
[----:B------:R-:W4:Y:S01]  /*0660*/  LDCU UR19, c[0x0][0x3a8] ;  /* 0x00007500ff1377ac */ /* 0x000f220008000800 */
[----:B------:R-:W0:Y:S01]  /*0670*/  LDCU UR26, c[0x0][0x394] ;  /* 0x00007280ff1a77ac */ /* 0x000e220008000800 */
[----:B------:R-:W0:Y:S01]  /*0680*/  LDCU.64 UR22, c[0x0][0x398] ;  /* 0x00007300ff1677ac */ /* 0x000e220008000a00 */
[----:B------:R-:W0:Y:S01]  /*0690*/  LDCU.64 UR28, c[0x0][0x390] ;  /* 0x00007200ff1c77ac */ /* 0x000e220008000a00 */
[----:B------:R-:W0:Y:S05]  /*06a0*/  LDCU.64 UR24, c[0x0][0x380] ;  /* 0x00007000ff1877ac */ /* 0x000e2a0008000a00 */
[----:B01234-:R-:W-:Y:S05]  /*06b0*/  @!P0 EXIT ;  /* 0x000000000000894d */ /* 0x01ffea0003800000 */
[----:B------:R-:W-:Y:S01]  /*06c0*/  BSSY.RECONVERGENT B0, `(.L_x_6) ;  /* 0x00000b6000007945 */ /* 0x000fe20003800200 */
.L_x_19:
[----:B0-----:R-:W-:Y:S01]  /*06d0*/  IMAD.U32 R7, RZ, RZ, UR26 ;  /* 0x0000001aff077e24 */ /* 0x001fe2000f8e00ff */
[----:B------:R-:W-:Y:S01]  /*06e0*/  SHF.R.S32.HI R6, RZ, 0x1f, R3 ;  /* 0x0000001fff067819 */ /* 0x000fe20000011403 */
[----:B------:R-:W-:Y:S03]  /*06f0*/  BSSY.RECONVERGENT B1, `(.L_x_7) ;  /* 0x0000021000017945 */ /* 0x000fe60003800200 */
[----:B------:R-:W-:-:S04]  /*0700*/  LOP3.LUT R2, R6, R7, RZ, 0xfc, !PT ;  /* 0x0000000706027212 */ /* 0x000fc800078efcff */
[----:B------:R-:W-:-:S13]  /*0710*/  ISETP.NE.U32.AND P0, PT, R2, RZ, PT ;  /* 0x000000ff0200720c */ /* 0x000fda0003f05070 */
[----:B------:R-:W-:Y:S05]  /*0720*/  @P0 BRA `(.L_x_8) ;  /* 0x0000000000580947 */ /* 0x000fea0003800000 */
[----:B------:R-:W-:-:S04]  /*0730*/  IMAD.U32 R2, RZ, RZ, UR21 ;  /* 0x00000015ff027e24 */ /* 0x000fc8000f8e00ff */
[----:B------:R-:W0:Y:S01]  /*0740*/  I2F.U32.RP R8, R2 ;  /* 0x0000000200087306 */ /* 0x000e220000209000 */
[----:B------:R-:W-:-:S07]  /*0750*/  ISETP.NE.U32.AND P2, PT, R2, RZ, PT ;  /* 0x000000ff0200720c */ /* 0x000fce0003f45070 */
[----:B0-----:R-:W0:Y:S02]  /*0760*/  MUFU.RCP R8, R8 ;  /* 0x0000000800087308 */ /* 0x001e240000001000 */
[----:B0-----:R-:W-:-:S06]  /*0770*/  IADD3 R9, PT, PT, R8, 0xffffffe, RZ ;  /* 0x0ffffffe08097810 */ /* 0x001fcc0007ffe0ff */
[----:B------:R-:W0:Y:S02]  /*0780*/  F2I.FTZ.U32.TRUNC.NTZ R5, R9 ;  /* 0x0000000900057305 */ /* 0x000e24000021f000 */
[----:B0-----:R-:W-:-:S04]  /*0790*/  IMAD R4, R5, R2, RZ ;  /* 0x0000000205047224 */ /* 0x001fc800078e02ff */
[----:B------:R-:W-:Y:S02]  /*07a0*/  IMAD.MOV R11, RZ, RZ, -R4 ;  /* 0x000000ffff0b7224 */ /* 0x000fe400078e0a04 */
[----:B------:R-:W-:-:S04]  /*07b0*/  IMAD.MOV.U32 R4, RZ, RZ, RZ ;  /* 0x000000ffff047224 */ /* 0x000fc800078e00ff */
[----:B------:R-:W-:-:S06]  /*07c0*/  IMAD.HI.U32 R4, R5, R11, R4 ;  /* 0x0000000b05047227 */ /* 0x000fcc00078e0004 */
[----:B------:R-:W-:-:S05]  /*07d0*/  IMAD.HI.U32 R4, R4, R3, RZ ;  /* 0x0000000304047227 */ /* 0x000fca00078e00ff */
[----:B------:R-:W-:-:S05]  /*07e0*/  IADD3 R5, PT, PT, -R4, RZ, RZ ;  /* 0x000000ff04057210 */ /* 0x000fca0007ffe1ff */
[----:B------:R-:W-:-:S05]  /*07f0*/  IMAD R5, R2, R5, R3 ;  /* 0x0000000502057224 */ /* 0x000fca00078e0203 */
[----:B------:R-:W-:-:S13]  /*0800*/  ISETP.GE.U32.AND P0, PT, R5, R2, PT ;  /* 0x000000020500720c */ /* 0x000fda0003f06070 */
[----:B------:R-:W-:Y:S02]  /*0810*/  @P0 IMAD.IADD R5, R5, 0x1, -R2 ;  /* 0x0000000105050824 */ /* 0x000fe400078e0a02 */
[----:B------:R-:W-:-:S03]  /*0820*/  @P0 VIADD R4, R4, 0x1 ;  /* 0x0000000104040836 */ /* 0x000fc60000000000 */
[----:B------:R-:W-:-:S13]  /*0830*/  ISETP.GE.U32.AND P1, PT, R5, R2, PT ;  /* 0x000000020500720c */ /* 0x000fda0003f26070 */
[----:B------:R-:W-:Y:S02]  /*0840*/  @P1 IADD3 R4, PT, PT, R4, 0x1, RZ ;  /* 0x0000000104041810 */ /* 0x000fe40007ffe0ff */
[----:B------:R-:W-:-:S05]  /*0850*/  @!P2 LOP3.LUT R4, RZ, R2, RZ, 0x33, !PT ;  /* 0x00000002ff04a212 */ /* 0x000fca00078e33ff */
[----:B------:R-:W-:-:S04]  /*0860*/  IMAD.MOV R8, RZ, RZ, -R4 ;  /* 0x000000ffff087224 */ /* 0x000fc800078e0a04 */
[----:B------:R-:W-:Y:S01]  /*0870*/  IMAD R8, R2, R8, R3 ;  /* 0x0000000802087224 */ /* 0x000fe200078e0203 */
[----:B------:R-:W-:Y:S06]  /*0880*/  BRA `(.L_x_9) ;  /* 0x00000000001c7947 */ /* 0x000fec0003800000 */
.L_x_8:
[----:B------:R-:W-:-:S07]  /*0890*/  MOV R2, 0x8b0 ;  /* 0x000008b000027802 */ /* 0x000fce0000000f00 */
[----:B------:R-:W-:Y:S05]  /*08a0*/  CALL.REL.NOINC `($__internal_0_$__cuda_sm20_div_u64) ;  /* 0x0000000800647944 */ /* 0x000fea0003c00000 */
[----:B------:R-:W-:Y:S01]  /*08b0*/  MOV R2, UR28 ;  /* 0x0000001c00027c02 */ /* 0x000fe20008000f00 */
[--C-:B------:R-:W-:Y:S02]  /*08c0*/  IMAD.MOV R8, RZ, RZ, -R10.reuse ;  /* 0x000000ffff087224 */ /* 0x100fe400078e0a0a */
[----:B------:R-:W-:Y:S02]  /*08d0*/  IMAD.MOV.U32 R4, RZ, RZ, R10 ;  /* 0x000000ffff047224 */ /* 0x000fe400078e000a */
[----:B------:R-:W-:Y:S02]  /*08e0*/  IMAD.U32 R7, RZ, RZ, UR29 ;  /* 0x0000001dff077e24 */ /* 0x000fe4000f8e00ff */
[----:B------:R-:W-:-:S07]  /*08f0*/  IMAD R8, R8, R2, R3 ;  /* 0x0000000208087224 */ /* 0x000fce00078e0203 */
.L_x_9:
[----:B------:R-:W-:Y:S05]  /*0900*/  BSYNC.RECONVERGENT B1 ;  /* 0x0000000000017941 */ /* 0x000fea0003800200 */
.L_x_7:
[----:B------:R-:W-:Y:S01]  /*0910*/  IADD3 R5, PT, PT, R4, UR18, RZ ;  /* 0x0000001204057c10 */ /* 0x000fe2000fffe0ff */
[----:B------:R-:W-:-:S04]  /*0920*/  VIADD R4, R8, UR19 ;  /* 0x0000001308047c36 */ /* 0x000fc80008000000 */
[----:B------:R-:W-:-:S05]  /*0930*/  IMAD R4, R5, UR20, R4 ;  /* 0x0000001405047c24 */ /* 0x000fca000f8e0204 */
[----:B------:R-:W-:-:S04]  /*0940*/  SHF.R.S64 R8, RZ, 0x1e, R4 ;  /* 0x0000001eff087819 */ /* 0x000fc80000001004 */
[----:B------:R-:W-:-:S04]  /*0950*/  IADD3 R8, P0, PT, R8, UR22, RZ ;  /* 0x0000001608087c10 */ /* 0x000fc8000ff1e0ff */
[----:B------:R-:W-:-:S06]  /*0960*/  LEA.HI.X.SX32 R9, R4, UR23, 0x2, P0 ;  /* 0x0000001704097c11 */ /* 0x000fcc00080f16ff */
[----:B------:R-:W2:Y:S01]  /*0970*/  LDG.E R9, desc[UR8][R8.64] ;  /* 0x0000000808097981 */ /* 0x000ea2000c1e1900 */
[C---:B------:R-:W-:Y:S01]  /*0980*/  LEA R4, P0, R3.reuse, UR24, 0x2 ;  /* 0x0000001803047c11 */ /* 0x040fe2000f8010ff */
[----:B------:R-:W-:Y:S03]  /*0990*/  BSSY.RECONVERGENT B1, `(.L_x_10) ;  /* 0x0000025000017945 */ /* 0x000fe60003800200 */
[----:B------:R-:W-:Y:S01]  /*09a0*/  LEA.HI.X R5, R3, UR25, R6, 0x2, P0 ;  /* 0x0000001903057c11 */ /* 0x000fe200080f1406 */
[----:B------:R-:W-:-:S05]  /*09b0*/  IMAD.IADD R3, R0, 0x1, R3 ;  /* 0x0000000100037824 */ /* 0x000fca00078e0203 */
[----:B------:R-:W-:-:S04]  /*09c0*/  SHF.R.S32.HI R10, RZ, 0x1f, R3 ;  /* 0x0000001fff0a7819 */ /* 0x000fc80000011403 */
[----:B------:R-:W-:-:S04]  /*09d0*/  LOP3.LUT R6, R10, R7, RZ, 0xfc, !PT ;  /* 0x000000070a067212 */ /* 0x000fc800078efcff */
[----:B------:R-:W-:Y:S01]  /*09e0*/  ISETP.NE.U32.AND P0, PT, R6, RZ, PT ;  /* 0x000000ff0600720c */ /* 0x000fe20003f05070 */
[----:B--2---:R0:W-:-:S12]  /*09f0*/  STG.E desc[UR8][R4.64], R9 ;  /* 0x0000000904007986 */ /* 0x0041d8000c101908 */
[----:B------:R-:W-:Y:S05]  /*0a00*/  @P0 BRA `(.L_x_11) ;  /* 0x0000000000540947 */ /* 0x000fea0003800000 */
[----:B------:R-:W1:Y:S01]  /*0a10*/  I2F.U32.RP R10, R2 ;  /* 0x00000002000a7306 */ /* 0x000e620000209000 */
[----:B------:R-:W-:-:S07]  /*0a20*/  ISETP.NE.U32.AND P2, PT, R2, RZ, PT ;  /* 0x000000ff0200720c */ /* 0x000fce0003f45070 */
[----:B-1----:R-:W1:Y:S02]  /*0a30*/  MUFU.RCP R10, R10 ;  /* 0x0000000a000a7308 */ /* 0x002e640000001000 */
[----:B-1----:R-:W-:-:S06]  /*0a40*/  IADD3 R8, PT, PT, R10, 0xffffffe, RZ ;  /* 0x0ffffffe0a087810 */ /* 0x002fcc0007ffe0ff */
[----:B0-----:R0:W1:Y:S02]  /*0a50*/  F2I.FTZ.U32.TRUNC.NTZ R9, R8 ;  /* 0x0000000800097305 */ /* 0x001064000021f000 */
[----:B0-----:R-:W-:Y:S02]  /*0a60*/  IMAD.MOV.U32 R8, RZ, RZ, RZ ;  /* 0x000000ffff087224 */ /* 0x001fe400078e00ff */
[----:B-1----:R-:W-:-:S04]  /*0a70*/  IMAD.MOV R11, RZ, RZ, -R9 ;  /* 0x000000ffff0b7224 */ /* 0x002fc800078e0a09 */
[----:B------:R-:W-:-:S04]  /*0a80*/  IMAD R11, R11, R2, RZ ;  /* 0x000000020b0b7224 */ /* 0x000fc800078e02ff */
        /* <DEDUP_REMOVED lines=13> */
.L_x_11:
[----:B------:R-:W-:Y:S01]  /*0b60*/  IMAD.MOV.U32 R6, RZ, RZ, R10 ;  /* 0x000000ffff067224 */ /* 0x000fe200078e000a */
[----:B------:R-:W-:-:S07]  /*0b70*/  MOV R2, 0xb90 ;  /* 0x00000b9000027802 */ /* 0x000fce0000000f00 */
[----:B0-----:R-:W-:Y:S05]  /*0b80*/  CALL.REL.NOINC `($__internal_0_$__cuda_sm20_div_u64) ;  /* 0x0000000400ac7944 */ /* 0x001fea0003c00000 */
[----:B------:R-:W-:Y:S01]  /*0b90*/  IADD3 R8, PT, PT, RZ, -R10, RZ ;  /* 0x8000000aff087210 */ /* 0x000fe20007ffe0ff */
[----:B------:R-:W-:Y:S01]  /*0ba0*/  IMAD.U32 R2, RZ, RZ, UR28 ;  /* 0x0000001cff027e24 */ /* 0x000fe2000f8e00ff */
[----:B------:R-:W-:Y:S01]  /*0bb0*/  MOV R7, UR29 ;  /* 0x0000001d00077c02 */ /* 0x000fe20008000f00 */
[----:B------:R-:W-:Y:S02]  /*0bc0*/  IMAD.MOV.U32 R6, RZ, RZ, R10 ;  /* 0x000000ffff067224 */ /* 0x000fe400078e000a */
[----:B------:R-:W-:-:S07]  /*0bd0*/  IMAD R8, R8, R2, R3 ;  /* 0x0000000208087224 */ /* 0x000fce00078e0203 */
.L_x_12:
[----:B------:R-:W-:Y:S05]  /*0be0*/  BSYNC.RECONVERGENT B1 ;  /* 0x0000000000017941 */ /* 0x000fea0003800200 */
.L_x_10:
[----:B------:R-:W-:Y:S02]  /*0bf0*/  VIADD R9, R6, UR18 ;  /* 0x0000001206097c36 */ /* 0x000fe40008000000 */
[----:B------:R-:W-:-:S04]  /*0c00*/  VIADD R6, R8, UR19 ;  /* 0x0000001308067c36 */ /* 0x000fc80008000000 */
[----:B------:R-:W-:-:S05]  /*0c10*/  IMAD R6, R9, UR20, R6 ;  /* 0x0000001409067c24 */ /* 0x000fca000f8e0206 */
[----:B------:R-:W-:-:S04]  /*0c20*/  SHF.R.S64 R8, RZ, 0x1e, R6 ;  /* 0x0000001eff087819 */ /* 0x000fc80000001006 */
[----:B------:R-:W-:-:S04]  /*0c30*/  IADD3 R8, P0, PT, R8, UR22, RZ ;  /* 0x0000001608087c10 */ /* 0x000fc8000ff1e0ff */
[----:B------:R-:W-:-:S06]  /*0c40*/  LEA.HI.X.SX32 R9, R6, UR23, 0x2, P0 ;  /* 0x0000001706097c11 */ /* 0x000fcc00080f16ff */
[----:B------:R-:W2:Y:S01]  /*0c50*/  LDG.E R9, desc[UR8][R8.64] ;  /* 0x0000000808097981 */ /* 0x000ea2000c1e1900 */
[C---:B------:R-:W-:Y:S01]  /*0c60*/  IADD3 R3, PT, PT, R0.reuse, R3, RZ ;  /* 0x0000000300037210 */ /* 0x040fe20007ffe0ff */
[----:B------:R-:W-:Y:S01]  /*0c70*/  IMAD.WIDE R4, R0, 0x4, R4 ;  /* 0x0000000400047825 */ /* 0x000fe200078e0204 */
[----:B------:R-:W-:Y:S02]  /*0c80*/  BSSY.RECONVERGENT B1, `(.L_x_13) ;  /* 0x0000023000017945 */ /* 0x000fe40003800200 */
        /* <DEDUP_REMOVED lines=8> */
[----:B-1----:R-:W-:-:S06]  /*0d10*/  VIADD R8, R10, 0xffffffe ;  /* 0x0ffffffe0a087836 */ /* 0x002fcc0000000000 */
[----:B0-----:R0:W1:Y:S02]  /*0d20*/  F2I.FTZ.U32.TRUNC.NTZ R9, R8 ;  /* 0x0000000800097305 */ /* 0x001064000021f000 */
[----:B0-----:R-:W-:Y:S02]  /*0d30*/  HFMA2 R8, -RZ, RZ, 0, 0 ;  /* 0x00000000ff087431 */ /* 0x001fe400000001ff */
[----:B-1----:R-:W-:-:S04]  /*0d40*/  IMAD.MOV R11, RZ, RZ, -R9 ;  /* 0x000000ffff0b7224 */ /* 0x002fc800078e0a09 */
[----:B------:R-:W-:-:S04]  /*0d50*/  IMAD R11, R11, R2, RZ ;  /* 0x000000020b0b7224 */ /* 0x000fc800078e02ff */
[----:B------:R-:W-:-:S06]  /*0d60*/  IMAD.HI.U32 R6, R9, R11, R8 ;  /* 0x0000000b09067227 */ /* 0x000fcc00078e0008 */
[----:B------:R-:W-:-:S04]  /*0d70*/  IMAD.HI.U32 R6, R6, R3, RZ ;  /* 0x0000000306067227 */ /* 0x000fc800078e00ff */
[----:B------:R-:W-:-:S04]  /*0d80*/  IMAD.MOV R9, RZ, RZ, -R6 ;  /* 0x000000ffff097224 */ /* 0x000fc800078e0a06 */
[----:B------:R-:W-:-:S05]  /*0d90*/  IMAD R9, R2, R9, R3 ;  /* 0x0000000902097224 */ /* 0x000fca00078e0203 */
[----:B------:R-:W-:-:S13]  /*0da0*/  ISETP.GE.U32.AND P0, PT, R9, R2, PT ;  /* 0x000000020900720c */ /* 0x000fda0003f06070 */
[----:B------:R-:W-:Y:S01]  /*0db0*/  @P0 IMAD.IADD R9, R9, 0x1, -R2 ;  /* 0x0000000109090824 */ /* 0x000fe200078e0a02 */
[----:B------:R-:W-:-:S04]  /*0dc0*/  @P0 IADD3 R6, PT, PT, R6, 0x1, RZ ;  /* 0x0000000106060810 */ /* 0x000fc80007ffe0ff */
[----:B------:R-:W-:-:S13]  /*0dd0*/  ISETP.GE.U32.AND P1, PT, R9, R2, PT ;  /* 0x000000020900720c */ /* 0x000fda0003f26070 */
[----:B------:R-:W-:Y:S01]  /*0de0*/  @P1 VIADD R6, R6, 0x1 ;  /* 0x0000000106061836 */ /* 0x000fe20000000000 */
[----:B------:R-:W-:-:S05]  /*0df0*/  @!P2 LOP3.LUT R6, RZ, R2, RZ, 0x33, !PT ;  /* 0x00000002ff06a212 */ /* 0x000fca00078e33ff */
[----:B------:R-:W-:-:S04]  /*0e00*/  IMAD.MOV R8, RZ, RZ, -R6 ;  /* 0x000000ffff087224 */ /* 0x000fc800078e0a06 */
[----:B------:R-:W-:Y:S01]  /*0e10*/  IMAD R8, R2, R8, R3 ;  /* 0x0000000802087224 */ /* 0x000fe200078e0203 */
[----:B------:R-:W-:Y:S06]  /*0e20*/  BRA `(.L_x_15) ;  /* 0x0000000000207947 */ /* 0x000fec0003800000 */
.L_x_14:
[----:B------:R-:W-:Y:S02]  /*0e30*/  MOV R6, R10 ;  /* 0x0000000a00067202 */ /* 0x000fe40000000f00 */
[----:B------:R-:W-:-:S07]  /*0e40*/  MOV R2, 0xe60 ;  /* 0x00000e6000027802 */ /* 0x000fce0000000f00 */
[----:B0-----:R-:W-:Y:S05]  /*0e50*/  CALL.REL.NOINC `($__internal_0_$__cuda_sm20_div_u64) ;  /* 0x0000000000f87944 */ /* 0x001fea0003c00000 */
[----:B------:R-:W-:Y:S01]  /*0e60*/  IMAD.MOV R8, RZ, RZ, -R10 ;  /* 0x000000ffff087224 */ /* 0x000fe200078e0a0a */
[----:B------:R-:W-:Y:S01]  /*0e70*/  MOV R6, R10 ;  /* 0x0000000a00067202 */ /* 0x000fe20000000f00 */
[----:B------:R-:W-:Y:S02]  /*0e80*/  IMAD.U32 R2, RZ, RZ, UR28 ;  /* 0x0000001cff027e24 */ /* 0x000fe4000f8e00ff */
[----:B------:R-:W-:Y:S02]  /*0e90*/  IMAD.U32 R7, RZ, RZ, UR29 ;  /* 0x0000001dff077e24 */ /* 0x000fe4000f8e00ff */
[----:B------:R-:W-:-:S07]  /*0ea0*/  IMAD R8, R8, R2, R3 ;  /* 0x0000000208087224 */ /* 0x000fce00078e0203 */
.L_x_15:
[----:B------:R-:W-:Y:S05]  /*0eb0*/  BSYNC.RECONVERGENT B1 ;  /* 0x0000000000017941 */ /* 0x000fea0003800200 */
.L_x_13:
[----:B------:R-:W-:Y:S01]  /*0ec0*/  VIADD R9, R6, UR18 ;  /* 0x0000001206097c36 */ /* 0x000fe20008000000 */
[----:B------:R-:W-:-:S05]  /*0ed0*/  IADD3 R6, PT, PT, R8, UR19, RZ ;  /* 0x0000001308067c10 */ /* 0x000fca000fffe0ff */
[----:B------:R-:W-:-:S05]  /*0ee0*/  IMAD R6, R9, UR20, R6 ;  /* 0x0000001409067c24 */ /* 0x000fca000f8e0206 */
[----:B------:R-:W-:-:S04]  /*0ef0*/  SHF.R.S64 R8, RZ, 0x1e, R6 ;  /* 0x0000001eff087819 */ /* 0x000fc80000001006 */
[----:B------:R-:W-:-:S04]  /*0f00*/  IADD3 R8, P0, PT, R8, UR22, RZ ;  /* 0x0000001608087c10 */ /* 0x000fc8000ff1e0ff */
[----:B------:R-:W-:-:S06]  /*0f10*/  LEA.HI.X.SX32 R9, R6, UR23, 0x2, P0 ;  /* 0x0000001706097c11 */ /* 0x000fcc00080f16ff */
[----:B------:R-:W2:Y:S01]  /*0f20*/  LDG.E R9, desc[UR8][R8.64] ;  /* 0x0000000808097981 */ /* 0x000ea2000c1e1900 */
[C---:B------:R-:W-:Y:S01]  /*0f30*/  IMAD.IADD R3, R0.reuse, 0x1, R3 ;  /* 0x0000000100037824 */ /* 0x040fe200078e0203 */
[----:B------:R-:W-:Y:S01]  /*0f40*/  BSSY.RECONVERGENT B1, `(.L_x_16) ;  /* 0x0000021000017945 */ /* 0x000fe20003800200 */
[----:B------:R-:W-:-:S03]  /*0f50*/  IMAD.WIDE R4, R0, 0x4, R4 ;  /* 0x0000000400047825 */ /* 0x000fc600078e0204 */
[----:B------:R-:W-:-:S04]  /*0f60*/  SHF.R.S32.HI R6, RZ, 0x1f, R3 ;  /* 0x0000001fff067819 */ /* 0x000fc80000011403 */
[----:B------:R-:W-:-:S04]  /*0f70*/  LOP3.LUT R7, R6, R7, RZ, 0xfc, !PT ;  /* 0x0000000706077212 */ /* 0x000fc800078efcff */
[----:B------:R-:W-:Y:S01]  /*0f80*/  ISETP.NE.U32.AND P0, PT, R7, RZ, PT ;  /* 0x000000ff0700720c */ /* 0x000fe20003f05070 */
[----:B--2---:R0:W-:-:S12]  /*0f90*/  STG.E desc[UR8][R4.64], R9 ;  /* 0x0000000904007986 */ /* 0x0041d8000c101908 */
[----:B------:R-:W-:Y:S05]  /*0fa0*/  @P0 BRA `(.L_x_17) ;  /* 0x0000000000540947 */ /* 0x000fea0003800000 */
[----:B------:R-:W1:Y:S01]  /*0fb0*/  I2F.U32.RP R8, R2 ;  /* 0x0000000200087306 */ /* 0x000e620000209000 */
[----:B------:R-:W-:Y:S01]  /*0fc0*/  HFMA2 R6, -RZ, RZ, 0, 0 ;  /* 0x00000000ff067431 */ /* 0x000fe200000001ff */
[----:B------:R-:W-:-:S06]  /*0fd0*/  ISETP.NE.U32.AND P2, PT, R2, RZ, PT ;  /* 0x000000ff0200720c */ /* 0x000fcc0003f45070 */
[----:B-1----:R-:W0:Y:S02]  /*0fe0*/  MUFU.RCP R8, R8 ;  /* 0x0000000800087308 */ /* 0x002e240000001000 */
[----:B0-----:R-:W-:-:S06]  /*0ff0*/  IADD3 R9, PT, PT, R8, 0xffffffe, RZ ;  /* 0x0ffffffe08097810 */ /* 0x001fcc0007ffe0ff */
[----:B------:R-:W0:Y:S02]  /*1000*/  F2I.FTZ.U32.TRUNC.NTZ R7, R9 ;  /* 0x0000000900077305 */ /* 0x000e24000021f000 */
[----:B0-----:R-:W-:-:S04]  /*1010*/  IMAD.MOV R11, RZ, RZ, -R7 ;  /* 0x000000ffff0b7224 */ /* 0x001fc800078e0a07 */
[----:B------:R-:W-:-:S04]  /*1020*/  IMAD R11, R11, R2, RZ ;  /* 0x000000020b0b7224 */ /* 0x000fc800078e02ff */
[----:B------:R-:W-:-:S06]  /*1030*/  IMAD.HI.U32 R6, R7, R11, R6 ;  /* 0x0000000b07067227 */ /* 0x000fcc00078e0006 */
[----:B------:R-:W-:-:S04]  /*1040*/  IMAD.HI.U32 R6, R6, R3, RZ ;  /* 0x0000000306067227 */ /* 0x000fc800078e00ff */
[----:B------:R-:W-:-:S04]  /*1050*/  IMAD.MOV R7, RZ, RZ, -R6 ;  /* 0x000000ffff077224 */ /* 0x000fc800078e0a06 */
[----:B------:R-:W-:-:S05]  /*1060*/  IMAD R7, R2, R7, R3 ;  /* 0x0000000702077224 */ /* 0x000fca00078e0203 */
[----:B------:R-:W-:-:S13]  /*1070*/  ISETP.GE.U32.AND P0, PT, R7, R2, PT ;  /* 0x000000020700720c */ /* 0x000fda0003f06070 */
[----:B------:R-:W-:Y:S01]  /*1080*/  @P0 IADD3 R7, PT, PT, R7, -R2, RZ ;  /* 0x8000000207070210 */ /* 0x000fe20007ffe0ff */
[----:B------:R-:W-:-:S03]  /*1090*/  @P0 VIADD R6, R6, 0x1 ;  /* 0x0000000106060836 */ /* 0x000fc60000000000 */
[----:B------:R-:W-:-:S13]  /*10a0*/  ISETP.GE.U32.AND P1, PT, R7, R2, PT ;  /* 0x000000020700720c */ /* 0x000fda0003f26070 */
[----:B------:R-:W-:Y:S02]  /*10b0*/  @P1 IADD3 R6, PT, PT, R6, 0x1, RZ ;  /* 0x0000000106061810 */ /* 0x000fe40007ffe0ff */
[----:B------:R-:W-:-:S05]  /*10c0*/  @!P2 LOP3.LUT R6, RZ, R2, RZ, 0x33, !PT ;  /* 0x00000002ff06a212 */ /* 0x000fca00078e33ff */
[----:B------:R-:W-:-:S04]  /*10d0*/  IMAD.MOV R7, RZ, RZ, -R6 ;  /* 0x000000ffff077224 */ /* 0x000fc800078e0a06 */
[----:B------:R-:W-:Y:S01]  /*10e0*/  IMAD R2, R2, R7, R3 ;  /* 0x0000000702027224 */ /* 0x000fe200078e0203 */
[----:B------:R-:W-:Y:S06]  /*10f0*/  BRA `(.L_x_18) ;  /* 0x0000000000147947 */ /* 0x000fec0003800000 */
.L_x_17:
[----:B------:R-:W-:-:S07]  /*1100*/  MOV R2, 0x1120 ;  /* 0x0000112000027802 */ /* 0x000fce0000000f00 */
[----:B0-----:R-:W-:Y:S05]  /*1110*/  CALL.REL.NOINC `($__internal_0_$__cuda_sm20_div_u64) ;  /* 0x0000000000487944 */ /* 0x001fea0003c00000 */
[----:B------:R-:W-:Y:S01]  /*1120*/  IADD3 R2, PT, PT, RZ, -R10, RZ ;  /* 0x8000000aff027210 */ /* 0x000fe20007ffe0ff */
[----:B------:R-:W-:-:S04]  /*1130*/  IMAD.MOV.U32 R6, RZ, RZ, R10 ;  /* 0x000000ffff067224 */ /* 0x000fc800078e000a */
[----:B------:R-:W-:-:S07]  /*1140*/  IMAD R2, R2, UR21, R3 ;  /* 0x0000001502027c24 */ /* 0x000fce000f8e0203 */
.L_x_18:
[----:B------:R-:W-:Y:S05]  /*1150*/  BSYNC.RECONVERGENT B1 ;  /* 0x0000000000017941 */ /* 0x000fea0003800200 */
.L_x_16:
[----:B------:R-:W-:Y:S01]  /*1160*/  IADD3 R7, PT, PT, R6, UR18, RZ ;  /* 0x0000001206077c10 */ /* 0x000fe2000fffe0ff */
[----:B------:R-:W-:-:S04]  /*1170*/  VIADD R2, R2, UR19 ;  /* 0x0000001302027c36 */ /* 0x000fc80008000000 */
[----:B------:R-:W-:-:S05]  /*1180*/  IMAD R2, R7, UR20, R2 ;  /* 0x0000001407027c24 */ /* 0x000fca000f8e0202 */
[----:B------:R-:W-:-:S04]  /*1190*/  SHF.R.S64 R6, RZ, 0x1e, R2 ;  /* 0x0000001eff067819 */ /* 0x000fc80000001002 */
[----:B------:R-:W-:-:S04]  /*11a0*/  IADD3 R6, P0, PT, R6, UR22, RZ ;  /* 0x0000001606067c10 */ /* 0x000fc8000ff1e0ff */
[----:B------:R-:W-:-:S06]  /*11b0*/  LEA.HI.X.SX32 R7, R2, UR23, 0x2, P0 ;  /* 0x0000001702077c11 */ /* 0x000fcc00080f16ff */
[----:B------:R-:W2:Y:S01]  /*11c0*/  LDG.E R7, desc[UR8][R6.64] ;  /* 0x0000000806077981 */ /* 0x000ea2000c1e1900 */
[C---:B------:R-:W-:Y:S01]  /*11d0*/  IMAD.WIDE R4, R0.reuse, 0x4, R4 ;  /* 0x0000000400047825 */ /* 0x040fe200078e0204 */
[----:B------:R-:W-:-:S04]  /*11e0*/  IADD3 R3, PT, PT, R0, R3, RZ ;  /* 0x0000000300037210 */ /* 0x000fc80007ffe0ff */
[----:B------:R-:W-:Y:S01]  /*11f0*/  ISETP.GE.AND P0, PT, R3, UR6, PT ;  /* 0x0000000603007c0c */ /* 0x000fe2000bf06270 */
[----:B--2---:R0:W-:-:S12]  /*1200*/  STG.E desc[UR8][R4.64], R7 ;  /* 0x0000000704007986 */ /* 0x0041d8000c101908 */
[----:B------:R-:W-:Y:S05]  /*1210*/  @!P0 BRA `(.L_x_19) ;  /* 0xfffffff4002c8947 */ /* 0x000fea000383ffff */
[----:B------:R-:W-:Y:S05]  /*1220*/  BSYNC.RECONVERGENT B0 ;  /* 0x0000000000007941 */ /* 0x000fea0003800200 */
.L_x_6:
[----:B------:R-:W-:Y:S05]  /*1230*/  EXIT ;  /* 0x000000000000794d */ /* 0x000fea0003800000 */
        .weak           $__internal_0_$__cuda_sm20_div_u64
        .type           $__internal_0_$__cuda_sm20_div_u64,@function
        .size           $__internal_0_$__cuda_sm20_div_u64,(.L_x_21 - $__internal_0_$__cuda_sm20_div_u64)
$__internal_0_$__cuda_sm20_div_u64:
[----:B------:R-:W0:Y:S08]  /*1240*/  I2F.U64.RP R7, UR4 ;  /* 0x0000000400077d12 */ /* 0x000e300008309000 */
[----:B0-----:R-:W0:Y:S02]  /*1250*/  MUFU.RCP R7, R7 ;  /* 0x0000000700077308 */ /* 0x001e240000001000 */
[----:B0-----:R-:W-:-:S06]  /*1260*/  VIADD R8, R7, 0x1ffffffe ;  /* 0x1ffffffe07087836 */ /* 0x001fcc0000000000 */
[----:B------:R-:W0:Y:S02]  /*1270*/  F2I.U64.TRUNC R8, R8 ;  /* 0x0000000800087311 */ /* 0x000e24000020d800 */
[----:B0-----:R-:W-:-:S04]  /*1280*/  IMAD.WIDE.U32 R10, R8, UR4, RZ ;  /* 0x00000004080a7c25 */ /* 0x001fc8000f8e00ff */
[----:B------:R-:W-:Y:S01]  /*1290*/  IMAD R11, R8, UR5, R11 ;  /* 0x00000005080b7c24 */ /* 0x000fe2000f8e020b */
[----:B------:R-:W-:-:S03]  /*12a0*/  IADD3 R13, P0, PT, RZ, -R10, RZ ;  /* 0x8000000aff0d7210 */ /* 0x000fc60007f1e0ff */
[----:B------:R-:W-:Y:S02]  /*12b0*/  IMAD R11, R9, UR4, R11 ;  /* 0x00000004090b7c24 */ /* 0x000fe4000f8e020b */
[----:B------:R-:W-:-:S03]  /*12c0*/  IMAD.HI.U32 R10, R8, R13, RZ ;  /* 0x0000000d080a7227 */ /* 0x000fc600078e00ff */
[----:B------:R-:W-:Y:S01]  /*12d0*/  IADD3.X R15, PT, PT, RZ, ~R11, RZ, P0, !PT ;  /* 0x8000000bff0f7210 */ /* 0x000fe200007fe4ff */
[----:B------:R-:W-:-:S04]  /*12e0*/  IMAD.MOV.U32 R11, RZ, RZ, R8 ;  /* 0x000000ffff0b7224 */ /* 0x000fc800078e0008 */
[----:B------:R-:W-:-:S04]  /*12f0*/  IMAD.WIDE.U32 R10, P0, R8, R15, R10 ;  /* 0x0000000f080a7225 */ /* 0x000fc8000780000a */
[C---:B------:R-:W-:Y:S02]  /*1300*/  IMAD R17, R9.reuse, R15, RZ ;  /* 0x0000000f09117224 */ /* 0x040fe400078e02ff */
[----:B------:R-:W-:-:S04]  /*1310*/  IMAD.HI.U32 R10, P1, R9, R13, R10 ;  /* 0x0000000d090a7227 */ /* 0x000fc8000782000a */
[----:B------:R-:W-:Y:S01]  /*1320*/  IMAD.HI.U32 R7, R9, R15, RZ ;  /* 0x0000000f09077227 */ /* 0x000fe200078e00ff */
[----:B------:R-:W-:-:S04]  /*1330*/  IADD3 R11, P2, PT, R17, R10, RZ ;  /* 0x0000000a110b7210 */ /* 0x000fc80007f5e0ff */
[----:B------:R-:W-:Y:S01]  /*1340*/  IADD3.X R7, PT, PT, R7, R9, RZ, P0, !PT ;  /* 0x0000000907077210 */ /* 0x000fe200007fe4ff */
[----:B------:R-:W-:-:S03]  /*1350*/  IMAD.WIDE.U32 R8, R11, UR4, RZ ;  /* 0x000000040b087c25 */ /* 0x000fc6000f8e00ff */
[----:B------:R-:W-:Y:S01]  /*1360*/  IADD3.X R7, PT, PT, RZ, RZ, R7, P2, P1 ;  /* 0x000000ffff077210 */ /* 0x000fe200017e2407 */
[----:B------:R-:W-:Y:S01]  /*1370*/  IMAD R10, R11, UR5, R9 ;  /* 0x000000050b0a7c24 */ /* 0x000fe2000f8e0209 */
[----:B------:R-:W-:-:S03]  /*1380*/  IADD3 R9, P0, PT, RZ, -R8, RZ ;  /* 0x80000008ff097210 */ /* 0x000fc60007f1e0ff */
[----:B------:R-:W-:Y:S02]  /*1390*/  IMAD R8, R7, UR4, R10 ;  /* 0x0000000407087c24 */ /* 0x000fe4000f8e020a */
[----:B------:R-:W-:-:S04]  /*13a0*/  IMAD.HI.U32 R10, R11, R9, RZ ;  /* 0x000000090b0a7227 */ /* 0x000fc800078e00ff */
[----:B------:R-:W-:-:S04]  /*13b0*/  IMAD.X R8, RZ, RZ, ~R8, P0 ;  /* 0x000000ffff087224 */ /* 0x000fc800000e0e08 */
[----:B------:R-:W-:-:S04]  /*13c0*/  IMAD.WIDE.U32 R10, P0, R11, R8, R10 ;  /* 0x000000080b0a7225 */ /* 0x000fc8000780000a */
[C---:B------:R-:W-:Y:S02]  /*13d0*/  IMAD R12, R7.reuse, R8, RZ ;  /* 0x00000008070c7224 */ /* 0x040fe400078e02ff */
[----:B------:R-:W-:-:S04]  /*13e0*/  IMAD.HI.U32 R11, P1, R7, R9, R10 ;  /* 0x00000009070b7227 */ /* 0x000fc8000782000a */
[----:B------:R-:W-:Y:S01]  /*13f0*/  IMAD.HI.U32 R8, R7, R8, RZ ;  /* 0x0000000807087227 */ /* 0x000fe200078e00ff */
[----:B------:R-:W-:-:S03]  /*1400*/  IADD3 R11, P2, PT, R12, R11, RZ ;  /* 0x0000000b0c0b7210 */ /* 0x000fc60007f5e0ff */
[----:B------:R-:W-:Y:S01]  /*1410*/  IMAD.MOV.U32 R9, RZ, RZ, RZ ;  /* 0x000000ffff097224 */ /* 0x000fe200078e00ff */
[----:B------:R-:W-:Y:S01]  /*1420*/  IADD3.X R7, PT, PT, R8, R7, RZ, P0, !PT ;  /* 0x0000000708077210 */ /* 0x000fe200007fe4ff */
[----:B------:R-:W-:-:S03]  /*1430*/  IMAD.HI.U32 R8, R11, R3, RZ ;  /* 0x000000030b087227 */ /* 0x000fc600078e00ff */
[----:B------:R-:W-:Y:S01]  /*1440*/  IADD3.X R7, PT, PT, RZ, RZ, R7, P2, P1 ;  /* 0x000000ffff077210 */ /* 0x000fe200017e2407 */
[----:B------:R-:W-:-:S04]  /*1450*/  IMAD.WIDE.U32 R8, R11, R6, R8 ;  /* 0x000000060b087225 */ /* 0x000fc800078e0008 */
[C---:B------:R-:W-:Y:S02]  /*1460*/  IMAD R11, R7.reuse, R6, RZ ;  /* 0x00000006070b7224 */ /* 0x040fe400078e02ff */
[----:B------:R-:W-:-:S04]  /*1470*/  IMAD.HI.U32 R8, P0, R7, R3, R8 ;  /* 0x0000000307087227 */ /* 0x000fc80007800008 */
[----:B------:R-:W-:Y:S01]  /*1480*/  IMAD.HI.U32 R10, R7, R6, RZ ;  /* 0x00000006070a7227 */ /* 0x000fe200078e00ff */
[----:B------:R-:W-:-:S04]  /*1490*/  IADD3 R7, P1, PT, R11, R8, RZ ;  /* 0x000000080b077210 */ /* 0x000fc80007f3e0ff */
[----:B------:R-:W-:Y:S01]  /*14a0*/  IADD3.X R10, PT, PT, R10, RZ, RZ, P0, !PT ;  /* 0x000000ff0a0a7210 */ /* 0x000fe200007fe4ff */
[----:B------:R-:W-:-:S04]  /*14b0*/  IMAD.WIDE.U32 R8, R7, UR4, RZ ;  /* 0x0000000407087c25 */ /* 0x000fc8000f8e00ff */
[----:B------:R-:W-:Y:S01]  /*14c0*/  IMAD.X R10, RZ, RZ, R10, P1 ;  /* 0x000000ffff0a7224 */ /* 0x000fe200008e060a */
[----:B------:R-:W-:Y:S01]  /*14d0*/  IADD3 R12, P1, PT, -R8, R3, RZ ;  /* 0x00000003080c7210 */ /* 0x000fe20007f3e1ff */
[C---:B------:R-:W-:Y:S02]  /*14e0*/  IMAD R9, R7.reuse, UR5, R9 ;  /* 0x0000000507097c24 */ /* 0x040fe4000f8e0209 */
[----:B------:R-:W-:Y:S01]  /*14f0*/  VIADD R8, R7, 0x1 ;  /* 0x0000000107087836 */ /* 0x000fe20000000000 */
[----:B------:R-:W-:Y:S01]  /*1500*/  ISETP.GE.U32.AND P0, PT, R12, UR4, PT ;  /* 0x000000040c007c0c */ /* 0x000fe2000bf06070 */
[----:B------:R-:W-:-:S05]  /*1510*/  IMAD R9, R10, UR4, R9 ;  /* 0x000000040a097c24 */ /* 0x000fca000f8e0209 */
[----:B------:R-:W-:Y:S02]  /*1520*/  IADD3.X R10, PT, PT, ~R9, R6, RZ, P1, !PT ;  /* 0x00000006090a7210 */ /* 0x000fe40000ffe5ff */
[----:B------:R-:W-:Y:S02]  /*1530*/  IADD3 R9, P1, PT, R12, -UR4, RZ ;  /* 0x800000040c097c10 */ /* 0x000fe4000ff3e0ff */
[C---:B------:R-:W-:Y:S02]  /*1540*/  ISETP.GE.U32.AND.EX P0, PT, R10.reuse, UR5, PT, P0 ;  /* 0x000000050a007c0c */ /* 0x040fe4000bf06100 */
[----:B------:R-:W-:Y:S02]  /*1550*/  IADD3.X R11, PT, PT, R10, ~UR5, RZ, P1, !PT ;  /* 0x800000050a0b7c10 */ /* 0x000fe40008ffe4ff */
[----:B------:R-:W-:Y:S02]  /*1560*/  SEL R9, R9, R12, P0 ;  /* 0x0000000c09097207 */ /* 0x000fe40000000000 */
[----:B------:R-:W-:-:S02]  /*1570*/  SEL R11, R11, R10, P0 ;  /* 0x0000000a0b0b7207 */ /* 0x000fc40000000000 */
[----:B------:R-:W-:Y:S01]  /*1580*/  SEL R7, R8, R7, P0 ;  /* 0x0000000708077207 */ /* 0x000fe20000000000 */
[----:B------:R-:W-:Y:S01]  /*1590*/  IMAD.MOV.U32 R8, RZ, RZ, R2 ;  /* 0x000000ffff087224 */ /* 0x000fe200078e0002 */
[----:B------:R-:W-:Y:S02]  /*15a0*/  ISETP.GE.U32.AND P0, PT, R9, UR4, PT ;  /* 0x0000000409007c0c */ /* 0x000fe4000bf06070 */
[----:B------:R-:W-:Y:S02]  /*15b0*/  ISETP.NE.U32.AND P1, PT, RZ, UR4, PT ;  /* 0x00000004ff007c0c */ /* 0x000fe4000bf25070 */
[----:B------:R-:W-:Y:S02]  /*15c0*/  IADD3 R10, PT, PT, R7, 0x1, RZ ;  /* 0x00000001070a7810 */ /* 0x000fe40007ffe0ff */
[----:B------:R-:W-:Y:S02]  /*15d0*/  ISETP.GE.U32.AND.EX P0, PT, R11, UR5, PT, P0 ;  /* 0x000000050b007c0c */ /* 0x000fe4000bf06100 */
[----:B------:R-:W-:-:S02]  /*15e0*/  MOV R9, 0x0 ;  /* 0x0000000000097802 */ /* 0x000fc40000000f00 */
[----:B------:R-:W-:Y:S02]  /*15f0*/  ISETP.NE.AND.EX P1, PT, RZ, UR5, PT, P1 ;  /* 0x00000005ff007c0c */ /* 0x000fe4000bf25310 */
[----:B------:R-:W-:-:S04]  /*1600*/  SEL R10, R10, R7, P0 ;  /* 0x000000070a0a7207 */ /* 0x000fc80000000000 */
[----:B------:R-:W-:Y:S01]  /*1610*/  SEL R10, R10, 0xffffffff, P1 ;  /* 0xffffffff0a0a7807 */ /* 0x000fe20000800000 */
[----:B------:R-:W-:Y:S06]  /*1620*/  RET.REL.NODEC R8 `(_Z10copy_blockPfmmS_mmm) ;  /* 0xffffffe808747950 */ /* 0x000fec0003c3ffff */
.L_x_20:
[----:B------:R-:W-:-:S00]  /*1630*/  BRA `(.L_x_20) ;  /* 0xfffffffc00fc7947 */ /* 0x000fc0000383ffff */
[----:B------:R-:W-:-:S00]  /*1640*/  NOP ;  /* 0x0000000000007918 */ /* 0x000fc00000000000 */
        /* <DEDUP_REMOVED lines=11> */
.L_x_21:


//--------------------- .nv.shared.reserved.0     --------------------------
	.section	.nv.shared.reserved.0,"aw",@nobits
	.weak		__nv_reservedSMEM_offset_0_alias
	.size		__nv_reservedSMEM_offset_0_alias, 0, 64
	.other		__nv_reservedSMEM_offset_0_alias,@"STO_CUDA_RESERVED_SHARED STV_DEFAULT"
__nv_reservedSMEM_offset_0_alias:
	.zero		0
	.zero		64


//--------------------- .nv.constant0._Z10copy_blockPfmmS_mmm --------------------------
	.section	.nv.constant0._Z10copy_blockPfmmS_mmm,"a",@progbits
	.sectionflags	@""
	.align	4
.nv.constant0._Z10copy_blockPfmmS_mmm:
	.zero		952


//--------------------- SYMBOLS --------------------------

	.type		.nv.reservedSmem.offset0,@object
	.size		.nv.reservedSmem.offset0,0x4
